//
// Generated by NVIDIA NVVM Compiler
//
// Compiler Build ID: CL-36424714
// Cuda compilation tools, release 13.0, V13.0.88
// Based on NVVM 20.0.0
//

.version 9.0
.target sm_100
.address_size 64

	// .globl	_Z15particle_kernelP8Particleii
.global .align 4 .b8 precalc_xorwow_matrix[102400];
.global .align 4 .b8 precalc_xorwow_offset_matrix[102400];
.global .align 4 .b8 mrg32k3aM1[2304];
.global .align 4 .b8 mrg32k3aM2[2304];
.global .align 4 .b8 mrg32k3aM1SubSeq[2016];
.global .align 4 .b8 mrg32k3aM2SubSeq[2016];
.global .align 4 .b8 mrg32k3aM1Seq[2304];
.global .align 4 .b8 mrg32k3aM2Seq[2304];
.const .align 8 .b8 __cr_lgamma_table[72];

.visible .entry _Z15particle_kernelP8Particleii(
	.param .u64 .ptr .align 1 _Z15particle_kernelP8Particleii_param_0,
	.param .u32 _Z15particle_kernelP8Particleii_param_1,
	.param .u32 _Z15particle_kernelP8Particleii_param_2
)
{
	.reg .pred 	%p<12>;
	.reg .b32 	%r<167>;
	.reg .b32 	%f<107>;
	.reg .b64 	%rd<6>;

	ld.param.u64 	%rd2, [_Z15particle_kernelP8Particleii_param_0];
	ld.param.u32 	%r30, [_Z15particle_kernelP8Particleii_param_1];
	ld.param.u32 	%r29, [_Z15particle_kernelP8Particleii_param_2];
	mov.u32 	%r31, %ctaid.x;
	mov.u32 	%r32, %ntid.x;
	mul.lo.s32 	%r1, %r31, %r32;
	mov.u32 	%r2, %tid.x;
	add.s32 	%r3, %r1, %r2;
	setp.ge.s32 	%p1, %r3, %r30;
	setp.lt.s32 	%p2, %r29, 1;
	or.pred  	%p3, %p1, %p2;
	@%p3 bra 	$L__BB0_16;
	cvta.to.global.u64 	%rd3, %rd2;
	mul.wide.s32 	%rd4, %r3, 24;
	add.s64 	%rd5, %rd3, %rd4;
	add.s64 	%rd1, %rd5, 12;
	ld.global.f32 	%f85, [%rd5+12];
	ld.global.f32 	%f84, [%rd5+16];
	ld.global.f32 	%f83, [%rd5+20];
	ld.global.f32 	%f92, [%rd5];
	ld.global.f32 	%f93, [%rd5+4];
	ld.global.f32 	%f94, [%rd5+8];
	setp.eq.s32 	%p4, %r29, 1;
	mov.b32 	%r166, 0;
	@%p4 bra 	$L__BB0_10;
	and.b32  	%r166, %r29, 2147483646;
	and.b32  	%r5, %r3, 1;
	neg.s32 	%r165, %r166;
	mul.lo.s32 	%r34, %r2, 7;
	mad.lo.s32 	%r164, %r1, 7, %r34;
	mul.lo.s32 	%r35, %r2, 3;
	mad.lo.s32 	%r163, %r1, 3, %r35;
	mul.lo.s32 	%r36, %r2, 5;
	mad.lo.s32 	%r162, %r1, 5, %r36;
	mul.lo.s32 	%r161, %r3, 7;
	mul.lo.s32 	%r160, %r3, 3;
	mul.lo.s32 	%r159, %r3, 5;
$L__BB0_3:
	setp.eq.s32 	%p5, %r5, 0;
	@%p5 bra 	$L__BB0_5;
	mul.hi.s32 	%r37, %r159, 1374389535;
	shr.u32 	%r38, %r37, 31;
	shr.s32 	%r39, %r37, 5;
	add.s32 	%r40, %r39, %r38;
	mul.lo.s32 	%r41, %r40, 100;
	sub.s32 	%r42, %r159, %r41;
	cvt.rn.f32.s32 	%f59, %r42;
	add.f32 	%f88, %f85, %f59;
	mul.hi.s32 	%r43, %r160, 1374389535;
	shr.u32 	%r44, %r43, 31;
	shr.s32 	%r45, %r43, 5;
	add.s32 	%r46, %r45, %r44;
	mul.lo.s32 	%r47, %r46, 100;
	sub.s32 	%r48, %r160, %r47;
	cvt.rn.f32.s32 	%f60, %r48;
	add.f32 	%f87, %f84, %f60;
	mul.hi.s32 	%r49, %r161, 1374389535;
	shr.u32 	%r50, %r49, 31;
	shr.s32 	%r51, %r49, 5;
	add.s32 	%r52, %r51, %r50;
	mul.lo.s32 	%r53, %r52, 100;
	sub.s32 	%r54, %r161, %r53;
	cvt.rn.f32.s32 	%f61, %r54;
	add.f32 	%f86, %f83, %f61;
	bra.uni 	$L__BB0_6;
$L__BB0_5:
	mul.hi.s32 	%r55, %r159, 1374389535;
	shr.u32 	%r56, %r55, 31;
	shr.s32 	%r57, %r55, 5;
	add.s32 	%r58, %r57, %r56;
	mul.lo.s32 	%r59, %r58, 100;
	sub.s32 	%r60, %r159, %r59;
	cvt.rn.f32.s32 	%f62, %r60;
	sub.f32 	%f88, %f85, %f62;
	mul.hi.s32 	%r61, %r160, 1374389535;
	shr.u32 	%r62, %r61, 31;
	shr.s32 	%r63, %r61, 5;
	add.s32 	%r64, %r63, %r62;
	mul.lo.s32 	%r65, %r64, 100;
	sub.s32 	%r66, %r160, %r65;
	cvt.rn.f32.s32 	%f63, %r66;
	sub.f32 	%f87, %f84, %f63;
	mul.hi.s32 	%r67, %r161, 1374389535;
	shr.u32 	%r68, %r67, 31;
	shr.s32 	%r69, %r67, 5;
	add.s32 	%r70, %r69, %r68;
	mul.lo.s32 	%r71, %r70, 100;
	sub.s32 	%r72, %r161, %r71;
	cvt.rn.f32.s32 	%f64, %r72;
	sub.f32 	%f86, %f83, %f64;
$L__BB0_6:
	setp.ne.s32 	%p6, %r5, 0;
	@%p6 bra 	$L__BB0_8;
	add.s32 	%r94, %r162, 5;
	mul.hi.s32 	%r95, %r94, 1374389535;
	shr.u32 	%r96, %r95, 31;
	shr.s32 	%r97, %r95, 5;
	add.s32 	%r98, %r97, %r96;
	mul.lo.s32 	%r99, %r98, 100;
	sub.s32 	%r100, %r94, %r99;
	cvt.rn.f32.s32 	%f68, %r100;
	add.f32 	%f85, %f88, %f68;
	st.global.f32 	[%rd1], %f85;
	add.s32 	%r101, %r163, 3;
	mul.hi.s32 	%r102, %r101, 1374389535;
	shr.u32 	%r103, %r102, 31;
	shr.s32 	%r104, %r102, 5;
	add.s32 	%r105, %r104, %r103;
	mul.lo.s32 	%r106, %r105, 100;
	sub.s32 	%r107, %r101, %r106;
	cvt.rn.f32.s32 	%f69, %r107;
	add.f32 	%f84, %f87, %f69;
	st.global.f32 	[%rd1+4], %f84;
	add.s32 	%r108, %r164, 7;
	mul.hi.s32 	%r109, %r108, 1374389535;
	shr.u32 	%r110, %r109, 31;
	shr.s32 	%r111, %r109, 5;
	add.s32 	%r112, %r111, %r110;
	mul.lo.s32 	%r113, %r112, 100;
	sub.s32 	%r114, %r108, %r113;
	cvt.rn.f32.s32 	%f70, %r114;
	add.f32 	%f83, %f86, %f70;
	bra.uni 	$L__BB0_9;
$L__BB0_8:
	add.s32 	%r73, %r162, 5;
	mul.hi.s32 	%r74, %r73, 1374389535;
	shr.u32 	%r75, %r74, 31;
	shr.s32 	%r76, %r74, 5;
	add.s32 	%r77, %r76, %r75;
	mul.lo.s32 	%r78, %r77, 100;
	sub.s32 	%r79, %r73, %r78;
	cvt.rn.f32.s32 	%f65, %r79;
	sub.f32 	%f85, %f88, %f65;
	st.global.f32 	[%rd1], %f85;
	add.s32 	%r80, %r163, 3;
	mul.hi.s32 	%r81, %r80, 1374389535;
	shr.u32 	%r82, %r81, 31;
	shr.s32 	%r83, %r81, 5;
	add.s32 	%r84, %r83, %r82;
	mul.lo.s32 	%r85, %r84, 100;
	sub.s32 	%r86, %r80, %r85;
	cvt.rn.f32.s32 	%f66, %r86;
	sub.f32 	%f84, %f87, %f66;
	st.global.f32 	[%rd1+4], %f84;
	add.s32 	%r87, %r164, 7;
	mul.hi.s32 	%r88, %r87, 1374389535;
	shr.u32 	%r89, %r88, 31;
	shr.s32 	%r90, %r88, 5;
	add.s32 	%r91, %r90, %r89;
	mul.lo.s32 	%r92, %r91, 100;
	sub.s32 	%r93, %r87, %r92;
	cvt.rn.f32.s32 	%f67, %r93;
	sub.f32 	%f83, %f86, %f67;
$L__BB0_9:
	st.global.f32 	[%rd1+8], %f83;
	add.f32 	%f71, %f92, %f88;
	add.f32 	%f92, %f71, %f85;
	add.f32 	%f72, %f93, %f87;
	add.f32 	%f93, %f72, %f84;
	add.f32 	%f73, %f94, %f86;
	add.f32 	%f94, %f73, %f83;
	add.s32 	%r165, %r165, 2;
	add.s32 	%r164, %r164, 14;
	add.s32 	%r163, %r163, 6;
	add.s32 	%r162, %r162, 10;
	add.s32 	%r161, %r161, 14;
	add.s32 	%r160, %r160, 6;
	add.s32 	%r159, %r159, 10;
	setp.ne.s32 	%p7, %r165, 0;
	@%p7 bra 	$L__BB0_3;
$L__BB0_10:
	and.b32  	%r115, %r29, 1;
	setp.eq.b32 	%p8, %r115, 1;
	not.pred 	%p9, %p8;
	@%p9 bra 	$L__BB0_15;
	add.s32 	%r28, %r166, %r3;
	and.b32  	%r116, %r28, 1;
	setp.eq.b32 	%p10, %r116, 1;
	not.pred 	%p11, %p10;
	@%p11 bra 	$L__BB0_13;
	mul.lo.s32 	%r117, %r28, 5;
	mul.hi.s32 	%r118, %r117, 1374389535;
	shr.u32 	%r119, %r118, 31;
	shr.s32 	%r120, %r118, 5;
	add.s32 	%r121, %r120, %r119;
	mul.lo.s32 	%r122, %r121, 100;
	sub.s32 	%r123, %r117, %r122;
	cvt.rn.f32.s32 	%f74, %r123;
	add.f32 	%f103, %f85, %f74;
	st.global.f32 	[%rd1], %f103;
	mul.lo.s32 	%r124, %r28, 3;
	mul.hi.s32 	%r125, %r124, 1374389535;
	shr.u32 	%r126, %r125, 31;
	shr.s32 	%r127, %r125, 5;
	add.s32 	%r128, %r127, %r126;
	mul.lo.s32 	%r129, %r128, 100;
	sub.s32 	%r130, %r124, %r129;
	cvt.rn.f32.s32 	%f75, %r130;
	add.f32 	%f102, %f84, %f75;
	st.global.f32 	[%rd1+4], %f102;
	mul.lo.s32 	%r131, %r28, 7;
	mul.hi.s32 	%r132, %r131, 1374389535;
	shr.u32 	%r133, %r132, 31;
	shr.s32 	%r134, %r132, 5;
	add.s32 	%r135, %r134, %r133;
	mul.lo.s32 	%r136, %r135, 100;
	sub.s32 	%r137, %r131, %r136;
	cvt.rn.f32.s32 	%f76, %r137;
	add.f32 	%f101, %f83, %f76;
	bra.uni 	$L__BB0_14;
$L__BB0_13:
	mul.lo.s32 	%r138, %r28, 5;
	mul.hi.s32 	%r139, %r138, 1374389535;
	shr.u32 	%r140, %r139, 31;
	shr.s32 	%r141, %r139, 5;
	add.s32 	%r142, %r141, %r140;
	mul.lo.s32 	%r143, %r142, 100;
	sub.s32 	%r144, %r138, %r143;
	cvt.rn.f32.s32 	%f77, %r144;
	sub.f32 	%f103, %f85, %f77;
	st.global.f32 	[%rd1], %f103;
	mul.lo.s32 	%r145, %r28, 3;
	mul.hi.s32 	%r146, %r145, 1374389535;
	shr.u32 	%r147, %r146, 31;
	shr.s32 	%r148, %r146, 5;
	add.s32 	%r149, %r148, %r147;
	mul.lo.s32 	%r150, %r149, 100;
	sub.s32 	%r151, %r145, %r150;
	cvt.rn.f32.s32 	%f78, %r151;
	sub.f32 	%f102, %f84, %f78;
	st.global.f32 	[%rd1+4], %f102;
	mul.lo.s32 	%r152, %r28, 7;
	mul.hi.s32 	%r153, %r152, 1374389535;
	shr.u32 	%r154, %r153, 31;
	shr.s32 	%r155, %r153, 5;
	add.s32 	%r156, %r155, %r154;
	mul.lo.s32 	%r157, %r156, 100;
	sub.s32 	%r158, %r152, %r157;
	cvt.rn.f32.s32 	%f79, %r158;
	sub.f32 	%f101, %f83, %f79;
$L__BB0_14:
	st.global.f32 	[%rd1+8], %f101;
	add.f32 	%f92, %f92, %f103;
	add.f32 	%f93, %f93, %f102;
	add.f32 	%f94, %f94, %f101;
$L__BB0_15:
	st.global.f32 	[%rd1+-12], %f92;
	st.global.f32 	[%rd1+-8], %f93;
	st.global.f32 	[%rd1+-4], %f94;
$L__BB0_16:
	bar.sync 	0;
	ret;

}
	// .globl	_Z29particle_kernel_per_iterationP8Particlei
.visible .entry _Z29particle_kernel_per_iterationP8Particlei(
	.param .u64 .ptr .align 1 _Z29particle_kernel_per_iterationP8Particlei_param_0,
	.param .u32 _Z29particle_kernel_per_iterationP8Particlei_param_1
)
{
	.reg .pred 	%p<2>;
	.reg .b32 	%r<6>;
	.reg .b32 	%f<10>;
	.reg .b64 	%rd<5>;

	ld.param.u64 	%rd1, [_Z29particle_kernel_per_iterationP8Particlei_param_0];
	ld.param.u32 	%r2, [_Z29particle_kernel_per_iterationP8Particlei_param_1];
	mov.u32 	%r3, %ctaid.x;
	mov.u32 	%r4, %ntid.x;
	mov.u32 	%r5, %tid.x;
	mad.lo.s32 	%r1, %r3, %r4, %r5;
	setp.ge.s32 	%p1, %r1, %r2;
	@%p1 bra 	$L__BB1_2;
	cvta.to.global.u64 	%rd2, %rd1;
	mul.wide.s32 	%rd3, %r1, 24;
	add.s64 	%rd4, %rd2, %rd3;
	ld.global.f32 	%f1, [%rd4];
	ld.global.f32 	%f2, [%rd4+12];
	add.f32 	%f3, %f1, %f2;
	st.global.f32 	[%rd4], %f3;
	ld.global.f32 	%f4, [%rd4+4];
	ld.global.f32 	%f5, [%rd4+16];
	add.f32 	%f6, %f4, %f5;
	st.global.f32 	[%rd4+4], %f6;
	ld.global.f32 	%f7, [%rd4+8];
	ld.global.f32 	%f8, [%rd4+20];
	add.f32 	%f9, %f7, %f8;
	st.global.f32 	[%rd4+8], %f9;
$L__BB1_2:
	bar.sync 	0;
	ret;

}


// ===== COMPILED SASS (sm_100) =====

	.target	sm_100

	.elftype	@"ET_EXEC"


//--------------------- .note.nv.tkinfo           --------------------------
	.section	.note.nv.tkinfo,"",@"SHT_NOTE"
	.sectionflags	@"SHF_NOTE_NV_TKINFO"
	.tkinfo
        /*0018*/ 	.word	0x00000002
        /*0030*/ 	.string	""
        /*0030*/ 	.string	"ptxas"
        /*0030*/ 	.string	"Cuda compilation tools, release 13.0, V13.0.88"
        /*0030*/ 	.string	"Build cuda_13.0.r13.0/compiler.36424714_0"
        /*0030*/ 	.string	"-arch sm_100 -m 64 "



//--------------------- .note.nv.cuinfo           --------------------------
	.section	.note.nv.cuinfo,"",@"SHT_NOTE"
	.sectionflags	@"SHF_NOTE_NV_CUINFO"
        /*0018*/ 	.short	0x0002
        /*001a*/ 	.short	0x0064
        /*001c*/ 	.short	0x0082
	.zero		2


//--------------------- .nv.info                  --------------------------
	.section	.nv.info,"",@"SHT_CUDA_INFO"
	.align	4


	//----- nvinfo : EIATTR_REGCOUNT
	.align		4
        /*0000*/ 	.byte	0x04, 0x2f
        /*0002*/ 	.short	(.L_10 - .L_9)
	.align		4
.L_9:
        /*0004*/ 	.word	index@(_Z15particle_kernelP8Particleii)
        /*0008*/ 	.word	0x0000001f


	//----- nvinfo : EIATTR_FRAME_SIZE
	.align		4
.L_10:
        /*000c*/ 	.byte	0x04, 0x11
        /*000e*/ 	.short	(.L_12 - .L_11)
	.align		4
.L_11:
        /*0010*/ 	.word	index@(_Z15particle_kernelP8Particleii)
        /*0014*/ 	.word	0x00000000


	//----- nvinfo : EIATTR_REGCOUNT
	.align		4
.L_12:
        /*0018*/ 	.byte	0x04, 0x2f
        /*001a*/ 	.short	(.L_14 - .L_13)
	.align		4
.L_13:
        /*001c*/ 	.word	index@(_Z29particle_kernel_per_iterationP8Particlei)
        /*0020*/ 	.word	0x0000000c


	//----- nvinfo : EIATTR_FRAME_SIZE
	.align		4
.L_14:
        /*0024*/ 	.byte	0x04, 0x11
        /*0026*/ 	.short	(.L_16 - .L_15)
	.align		4
.L_15:
        /*0028*/ 	.word	index@(_Z29particle_kernel_per_iterationP8Particlei)
        /*002c*/ 	.word	0x00000000


	//----- nvinfo : EIATTR_MIN_STACK_SIZE
	.align		4
.L_16:
        /*0030*/ 	.byte	0x04, 0x12
        /*0032*/ 	.short	(.L_18 - .L_17)
	.align		4
.L_17:
        /*0034*/ 	.word	index@(_Z29particle_kernel_per_iterationP8Particlei)
        /*0038*/ 	.word	0x00000000


	//----- nvinfo : EIATTR_MIN_STACK_SIZE
	.align		4
.L_18:
        /*003c*/ 	.byte	0x04, 0x12
        /*003e*/ 	.short	(.L_20 - .L_19)
	.align		4
.L_19:
        /*0040*/ 	.word	index@(_Z15particle_kernelP8Particleii)
        /*0044*/ 	.word	0x00000000
.L_20:


//--------------------- .nv.compat                --------------------------
	.section	.nv.compat,"",@"SHT_CUDA_COMPAT_INFO"
	.align	4
        /*0000*/ 	.byte	0x02, 0x09, 0x00, 0x00, 0x02, 0x02, 0x01, 0x00, 0x02, 0x05, 0x05, 0x00, 0x03, 0x07, 0x01, 0x01
        /*0010*/ 	.byte	0x02, 0x03, 0x00, 0x00, 0x02, 0x06, 0x01, 0x00, 0x04, 0x0b, 0x08, 0x00, 0x09, 0x00, 0x00, 0x00
        /*0020*/ 	.byte	0x00, 0x00, 0x00, 0x00


//--------------------- .nv.info._Z29particle_kernel_per_iterationP8Particlei --------------------------
	.section	.nv.info._Z29particle_kernel_per_iterationP8Particlei,"",@"SHT_CUDA_INFO"
	.sectionflags	@""
	.align	4


	//----- nvinfo : EIATTR_CUDA_API_VERSION
	.align		4
        /*0000*/ 	.byte	0x04, 0x37
        /*0002*/ 	.short	(.L_22 - .L_21)
.L_21:
        /*0004*/ 	.word	0x00000082


	//----- nvinfo : EIATTR_KPARAM_INFO
	.align		4
.L_22:
        /*0008*/ 	.byte	0x04, 0x17
        /*000a*/ 	.short	(.L_24 - .L_23)
.L_23:
        /*000c*/ 	.word	0x00000000
        /*0010*/ 	.short	0x0001
        /*0012*/ 	.short	0x0008
        /*0014*/ 	.byte	0x00, 0xf0, 0x11, 0x00


	//----- nvinfo : EIATTR_KPARAM_INFO
	.align		4
.L_24:
        /*0018*/ 	.byte	0x04, 0x17
        /*001a*/ 	.short	(.L_26 - .L_25)
.L_25:
        /*001c*/ 	.word	0x00000000
        /*0020*/ 	.short	0x0000
        /*0022*/ 	.short	0x0000
        /*0024*/ 	.byte	0x00, 0xf5, 0x21, 0x00


	//----- nvinfo : EIATTR_SPARSE_MMA_MASK
	.align		4
.L_26:
        /*0028*/ 	.byte	0x03, 0x50
        /*002a*/ 	.short	0x0000


	//----- nvinfo : EIATTR_MAXREG_COUNT
	.align		4
        /*002c*/ 	.byte	0x03, 0x1b
        /*002e*/ 	.short	0x00ff


	//----- nvinfo : EIATTR_NUM_BARRIERS
	.align		4
        /*0030*/ 	.byte	0x02, 0x4c
        /*0032*/ 	.byte	0x01
	.zero		1


	//----- nvinfo : EIATTR_MERCURY_ISA_VERSION
	.align		4
        /*0034*/ 	.byte	0x03, 0x5f
        /*0036*/ 	.short	0x0101


	//----- nvinfo : EIATTR_VRC_CTA_INIT_COUNT
	.align		4
        /*0038*/ 	.byte	0x02, 0x4a
	.zero		1
	.zero		1


	//----- nvinfo : EIATTR_EXIT_INSTR_OFFSETS
	.align		4
        /*003c*/ 	.byte	0x04, 0x1c
        /*003e*/ 	.short	(.L_28 - .L_27)


	//   ....[0]....
.L_27:
        /*0040*/ 	.word	0x000001a0


	//----- nvinfo : EIATTR_CRS_STACK_SIZE
	.align		4
.L_28:
        /*0044*/ 	.byte	0x04, 0x1e
        /*0046*/ 	.short	(.L_30 - .L_29)
.L_29:
        /*0048*/ 	.word	0x00000000


	//----- nvinfo : EIATTR_CBANK_PARAM_SIZE
	.align		4
.L_30:
        /*004c*/ 	.byte	0x03, 0x19
        /*004e*/ 	.short	0x000c


	//----- nvinfo : EIATTR_PARAM_CBANK
	.align		4
        /*0050*/ 	.byte	0x04, 0x0a
        /*0052*/ 	.short	(.L_32 - .L_31)
	.align		4
.L_31:
        /*0054*/ 	.word	index@(.nv.constant0._Z29particle_kernel_per_iterationP8Particlei)
        /*0058*/ 	.short	0x0380
        /*005a*/ 	.short	0x000c


	//----- nvinfo : EIATTR_SW_WAR
	.align		4
.L_32:
        /*005c*/ 	.byte	0x04, 0x36
        /*005e*/ 	.short	(.L_34 - .L_33)
.L_33:
        /*0060*/ 	.word	0x00000008
.L_34:


//--------------------- .nv.info._Z15particle_kernelP8Particleii --------------------------
	.section	.nv.info._Z15particle_kernelP8Particleii,"",@"SHT_CUDA_INFO"
	.sectionflags	@""
	.align	4


	//----- nvinfo : EIATTR_CUDA_API_VERSION
	.align		4
        /*0000*/ 	.byte	0x04, 0x37
        /*0002*/ 	.short	(.L_36 - .L_35)
.L_35:
        /*0004*/ 	.word	0x00000082


	//----- nvinfo : EIATTR_KPARAM_INFO
	.align		4
.L_36:
        /*0008*/ 	.byte	0x04, 0x17
        /*000a*/ 	.short	(.L_38 - .L_37)
.L_37:
        /*000c*/ 	.word	0x00000000
        /*0010*/ 	.short	0x0002
        /*0012*/ 	.short	0x000c
        /*0014*/ 	.byte	0x00, 0xf0, 0x11, 0x00


	//----- nvinfo : EIATTR_KPARAM_INFO
	.align		4
.L_38:
        /*0018*/ 	.byte	0x04, 0x17
        /*001a*/ 	.short	(.L_40 - .L_39)
.L_39:
        /*001c*/ 	.word	0x00000000
        /*0020*/ 	.short	0x0001
        /*0022*/ 	.short	0x0008
        /*0024*/ 	.byte	0x00, 0xf0, 0x11, 0x00


	//----- nvinfo : EIATTR_KPARAM_INFO
	.align		4
.L_40:
        /*0028*/ 	.byte	0x04, 0x17
        /*002a*/ 	.short	(.L_42 - .L_41)
.L_41:
        /*002c*/ 	.word	0x00000000
        /*0030*/ 	.short	0x0000
        /*0032*/ 	.short	0x0000
        /*0034*/ 	.byte	0x00, 0xf5, 0x21, 0x00


	//----- nvinfo : EIATTR_SPARSE_MMA_MASK
	.align		4
.L_42:
        /*0038*/ 	.byte	0x03, 0x50
        /*003a*/ 	.short	0x0000


	//----- nvinfo : EIATTR_MAXREG_COUNT
	.align		4
        /*003c*/ 	.byte	0x03, 0x1b
        /*003e*/ 	.short	0x00ff


	//----- nvinfo : EIATTR_NUM_BARRIERS
	.align		4
        /*0040*/ 	.byte	0x02, 0x4c
        /*0042*/ 	.byte	0x01
	.zero		1


	//----- nvinfo : EIATTR_MERCURY_ISA_VERSION
	.align		4
        /*0044*/ 	.byte	0x03, 0x5f
        /*0046*/ 	.short	0x0101


	//----- nvinfo : EIATTR_VRC_CTA_INIT_COUNT
	.align		4
        /*0048*/ 	.byte	0x02, 0x4a
	.zero		1
	.zero		1


	//----- nvinfo : EIATTR_EXIT_INSTR_OFFSETS
	.align		4
        /*004c*/ 	.byte	0x04, 0x1c
        /*004e*/ 	.short	(.L_44 - .L_43)


	//   ....[0]....
.L_43:
        /*0050*/ 	.word	0x00000f30


	//----- nvinfo : EIATTR_CRS_STACK_SIZE
	.align		4
.L_44:
        /*0054*/ 	.byte	0x04, 0x1e
        /*0056*/ 	.short	(.L_46 - .L_45)
.L_45:
        /*0058*/ 	.word	0x00000000


	//----- nvinfo : EIATTR_CBANK_PARAM_SIZE
	.align		4
.L_46:
        /*005c*/ 	.byte	0x03, 0x19
        /*005e*/ 	.short	0x0010


	//----- nvinfo : EIATTR_PARAM_CBANK
	.align		4
        /*0060*/ 	.byte	0x04, 0x0a
        /*0062*/ 	.short	(.L_48 - .L_47)
	.align		4
.L_47:
        /*0064*/ 	.word	index@(.nv.constant0._Z15particle_kernelP8Particleii)
        /*0068*/ 	.short	0x0380
        /*006a*/ 	.short	0x0010


	//----- nvinfo : EIATTR_SW_WAR
	.align		4
.L_48:
        /*006c*/ 	.byte	0x04, 0x36
        /*006e*/ 	.short	(.L_50 - .L_49)
.L_49:
        /*0070*/ 	.word	0x00000008
.L_50:


//--------------------- .nv.callgraph             --------------------------
	.section	.nv.callgraph,"",@"SHT_CUDA_CALLGRAPH"
	.align	4
	.sectionentsize	8
	.align		4
        /*0000*/ 	.word	0x00000000
	.align		4
        /*0004*/ 	.word	0xffffffff
	.align		4
        /*0008*/ 	.word	0x00000000
	.align		4
        /*000c*/ 	.word	0xfffffffe
	.align		4
        /*0010*/ 	.word	0x00000000
	.align		4
        /*0014*/ 	.word	0xfffffffd
	.align		4
        /*0018*/ 	.word	0x00000000
	.align		4
        /*001c*/ 	.word	0xfffffffc


//--------------------- .nv.constant4             --------------------------
	.section	.nv.constant4,"a",@progbits
	.align	8
	.align		8
.nv.constant4:
        /*0000*/ 	.dword	precalc_xorwow_matrix
	.align		8
        /*0008*/ 	.dword	precalc_xorwow_offset_matrix
	.align		8
        /*0010*/ 	.dword	mrg32k3aM1
	.align		8
        /*0018*/ 	.dword	mrg32k3aM2
	.align		8
        /*0020*/ 	.dword	mrg32k3aM1SubSeq
	.align		8
        /*0028*/ 	.dword	mrg32k3aM2SubSeq
	.align		8
        /*0030*/ 	.dword	mrg32k3aM1Seq
	.align		8
        /*0038*/ 	.dword	mrg32k3aM2Seq


//--------------------- .nv.constant3             --------------------------
	.section	.nv.constant3,"a",@progbits
	.align	8
.nv.constant3:
	.type		__cr_lgamma_table,@object
	.size		__cr_lgamma_table,(.L_8 - __cr_lgamma_table)
__cr_lgamma_table:
        /*0000*/ 	.byte	0x00, 0x00, 0x00, 0x00, 0x00, 0x00, 0x00, 0x00, 0x00, 0x00, 0x00, 0x00, 0x00, 0x00, 0x00, 0x00
        /*0010*/ 	.byte	0xef, 0x39, 0xfa, 0xfe, 0x42, 0x2e, 0xe6, 0x3f, 0x02, 0x20, 0x2a, 0xfa, 0x0b, 0xab, 0xfc, 0x3f
        /*0020*/ 	.byte	0xf9, 0x2c, 0x92, 0x7c, 0xa7, 0x6c, 0x09, 0x40, 0xc9, 0x79, 0x44, 0x3c, 0x64, 0x26, 0x13, 0x40
        /*0030*/ 	.byte	0xca, 0x01, 0xcf, 0x3a, 0x27, 0x51, 0x1a, 0x40, 0x30, 0xcc, 0x2d, 0xf3, 0xe1, 0x0c, 0x21, 0x40
        /*0040*/ 	.byte	0x0d, 0xb7, 0xfc, 0x82, 0x8e, 0x35, 0x25, 0x40
.L_8:


//--------------------- .text._Z29particle_kernel_per_iterationP8Particlei --------------------------
	.section	.text._Z29particle_kernel_per_iterationP8Particlei,"ax",@progbits
	.align	128
        .global         _Z29particle_kernel_per_iterationP8Particlei
        .type           _Z29particle_kernel_per_iterationP8Particlei,@function
        .size           _Z29particle_kernel_per_iterationP8Particlei,(.L_x_18 - _Z29particle_kernel_per_iterationP8Particlei)
        .other          _Z29particle_kernel_per_iterationP8Particlei,@"STO_CUDA_ENTRY STV_DEFAULT"
_Z29particle_kernel_per_iterationP8Particlei:
.text._Z29particle_kernel_per_iterationP8Particlei:
[----:B------:R-:W-:Y:S01]  /*0000*/  LDC R1, c[0x0][0x37c] ;  /* 0x0000df00ff017b82 */ /* 0x000fe20000000800 */
[----:B------:R-:W0:Y:S07]  /*0010*/  S2R R0, SR_TID.X ;  /* 0x0000000000007919 */ /* 0x000e2e0000002100 */
[----:B------:R-:W0:Y:S01]  /*0020*/  S2UR UR4, SR_CTAID.X ;  /* 0x00000000000479c3 */ /* 0x000e220000002500 */
[----:B------:R-:W1:Y:S01]  /*0030*/  LDCU UR5, c[0x0][0x388] ;  /* 0x00007100ff0577ac */ /* 0x000e620008000800 */
[----:B------:R-:W-:Y:S06]  /*0040*/  BSSY.RECONVERGENT B0, `(.L_x_0) ;  /* 0x0000014000007945 */ /* 0x000fec0003800200 */
[----:B------:R-:W0:Y:S02]  /*0050*/  LDC R5, c[0x0][0x360] ;  /* 0x0000d800ff057b82 */ /* 0x000e240000000800 */
[----:B0-----:R-:W-:-:S05]  /*0060*/  IMAD R5, R5, UR4, R0 ;  /* 0x0000000405057c24 */ /* 0x001fca000f8e0200 */
[----:B-1----:R-:W-:-:S13]  /*0070*/  ISETP.GE.AND P0, PT, R5, UR5, PT ;  /* 0x0000000505007c0c */ /* 0x002fda000bf06270 */
[----:B------:R-:W-:Y:S05]  /*0080*/  @P0 BRA `(.L_x_1) ;  /* 0x00000000003c0947 */ /* 0x000fea0003800000 */
[----:B------:R-:W0:Y:S01]  /*0090*/  LDC.64 R2, c[0x0][0x380] ;  /* 0x0000e000ff027b82 */ /* 0x000e220000000a00 */
[----:B------:R-:W1:Y:S01]  /*00a0*/  LDCU.64 UR4, c[0x0][0x358] ;  /* 0x00006b00ff0477ac */ /* 0x000e620008000a00 */
[----:B0-----:R-:W-:-:S05]  /*00b0*/  IMAD.WIDE R2, R5, 0x18, R2 ;  /* 0x0000001805027825 */ /* 0x001fca00078e0202 */
[----:B-1----:R-:W2:Y:S04]  /*00c0*/  LDG.E R0, desc[UR4][R2.64] ;  /* 0x0000000402007981 */ /* 0x002ea8000c1e1900 */
[----:B------:R-:W2:Y:S04]  /*00d0*/  LDG.E R5, desc[UR4][R2.64+0xc] ;  /* 0x00000c0402057981 */ /* 0x000ea8000c1e1900 */
[----:B------:R-:W3:Y:S04]  /*00e0*/  LDG.E R4, desc[UR4][R2.64+0x4] ;  /* 0x0000040402047981 */ /* 0x000ee8000c1e1900 */
[----:B------:R-:W3:Y:S04]  /*00f0*/  LDG.E R7, desc[UR4][R2.64+0x10] ;  /* 0x0000100402077981 */ /* 0x000ee8000c1e1900 */
[----:B------:R-:W4:Y:S04]  /*0100*/  LDG.E R6, desc[UR4][R2.64+0x8] ;  /* 0x0000080402067981 */ /* 0x000f28000c1e1900 */
[----:B------:R-:W4:Y:S01]  /*0110*/  LDG.E R9, desc[UR4][R2.64+0x14] ;  /* 0x0000140402097981 */ /* 0x000f22000c1e1900 */
[----:B--2---:R-:W-:-:S05]  /*0120*/  FADD R5, R0, R5 ;  /* 0x0000000500057221 */ /* 0x004fca0000000000 */
[----:B------:R0:W-:Y:S01]  /*0130*/  STG.E desc[UR4][R2.64], R5 ;  /* 0x0000000502007986 */ /* 0x0001e2000c101904 */
[----:B---3--:R-:W-:-:S05]  /*0140*/  FADD R7, R4, R7 ;  /* 0x0000000704077221 */ /* 0x008fca0000000000 */
[----:B------:R0:W-:Y:S01]  /*0150*/  STG.E desc[UR4][R2.64+0x4], R7 ;  /* 0x0000040702007986 */ /* 0x0001e2000c101904 */
[----:B----4-:R-:W-:-:S05]  /*0160*/  FADD R9, R6, R9 ;  /* 0x0000000906097221 */ /* 0x010fca0000000000 */
[----:B------:R0:W-:Y:S02]  /*0170*/  STG.E desc[UR4][R2.64+0x8], R9 ;  /* 0x0000080902007986 */ /* 0x0001e4000c101904 */
.L_x_1:
[----:B------:R-:W-:Y:S05]  /*0180*/  BSYNC.RECONVERGENT B0 ;  /* 0x0000000000007941 */ /* 0x000fea0003800200 */
.L_x_0:
[----:B------:R-:W-:Y:S06]  /*0190*/  BAR.SYNC.DEFER_BLOCKING 0x0 ;  /* 0x0000000000007b1d */ /* 0x000fec0000010000 */
[----:B------:R-:W-:Y:S05]  /*01a0*/  EXIT ;  /* 0x000000000000794d */ /* 0x000fea0003800000 */
.L_x_2:
[----:B------:R-:W-:-:S00]  /*01b0*/  BRA `(.L_x_2) ;  /* 0xfffffffc00fc7947 */ /* 0x000fc0000383ffff */
[----:B------:R-:W-:-:S00]  /*01c0*/  NOP ;  /* 0x0000000000007918 */ /* 0x000fc00000000000 */
        /* <DEDUP_REMOVED lines=11> */
.L_x_18:


//--------------------- .text._Z15particle_kernelP8Particleii --------------------------
	.section	.text._Z15particle_kernelP8Particleii,"ax",@progbits
	.align	128
        .global         _Z15particle_kernelP8Particleii
        .type           _Z15particle_kernelP8Particleii,@function
        .size           _Z15particle_kernelP8Particleii,(.L_x_19 - _Z15particle_kernelP8Particleii)
        .other          _Z15particle_kernelP8Particleii,@"STO_CUDA_ENTRY STV_DEFAULT"
_Z15particle_kernelP8Particleii:
.text._Z15particle_kernelP8Particleii:
[----:B------:R-:W-:Y:S01]  /*0000*/  LDC R1, c[0x0][0x37c] ;  /* 0x0000df00ff017b82 */ /* 0x000fe20000000800 */
[----:B------:R-:W0:Y:S07]  /*0010*/  S2R R0, SR_TID.X ;  /* 0x0000000000007919 */ /* 0x000e2e0000002100 */
[----:B------:R-:W0:Y:S01]  /*0020*/  S2UR UR4, SR_CTAID.X ;  /* 0x00000000000479c3 */ /* 0x000e220000002500 */
[----:B------:R-:W-:Y:S07]  /*0030*/  BSSY.RECONVERGENT B0, `(.L_x_3) ;  /* 0x00000ee000007945 */ /* 0x000fee0003800200 */
[----:B------:R-:W0:Y:S08]  /*0040*/  LDC R5, c[0x0][0x360] ;  /* 0x0000d800ff057b82 */ /* 0x000e300000000800 */
[----:B------:R-:W1:Y:S01]  /*0050*/  LDC.64 R20, c[0x0][0x388] ;  /* 0x0000e200ff147b82 */ /* 0x000e620000000a00 */
[----:B0-----:R-:W-:Y:S01]  /*0060*/  IMAD R5, R5, UR4, R0 ;  /* 0x0000000405057c24 */ /* 0x001fe2000f8e0200 */
[----:B-1----:R-:W-:-:S04]  /*0070*/  ISETP.GE.AND P0, PT, R21, 0x1, PT ;  /* 0x000000011500780c */ /* 0x002fc80003f06270 */
[----:B------:R-:W-:-:S13]  /*0080*/  ISETP.GE.OR P0, PT, R5, R20, !P0 ;  /* 0x000000140500720c */ /* 0x000fda0004706670 */
[----:B------:R-:W-:Y:S05]  /*0090*/  @P0 BRA `(.L_x_4) ;  /* 0x0000000c009c0947 */ /* 0x000fea0003800000 */
[----:B------:R-:W0:Y:S08]  /*00a0*/  LDC.64 R16, c[0x0][0x358] ;  /* 0x0000d600ff107b82 */ /* 0x000e300000000a00 */
[----:B------:R-:W1:Y:S01]  /*00b0*/  LDC.64 R2, c[0x0][0x380] ;  /* 0x0000e000ff027b82 */ /* 0x000e620000000a00 */
[----:B------:R-:W-:Y:S02]  /*00c0*/  ISETP.NE.AND P0, PT, R21, 0x1, PT ;  /* 0x000000011500780c */ /* 0x000fe40003f05270 */
[----:B0-----:R-:W-:-:S02]  /*00d0*/  R2UR UR4, R16 ;  /* 0x00000000100472ca */ /* 0x001fc400000e0000 */
[C---:B------:R-:W-:Y:S02]  /*00e0*/  R2UR UR5, R17.reuse ;  /* 0x00000000110572ca */ /* 0x040fe400000e0000 */
[C---:B------:R-:W-:Y:S02]  /*00f0*/  R2UR UR6, R16.reuse ;  /* 0x00000000100672ca */ /* 0x040fe400000e0000 */
[----:B------:R-:W-:Y:S02]  /*0100*/  R2UR UR7, R17 ;  /* 0x00000000110772ca */ /* 0x000fe400000e0000 */
[C---:B------:R-:W-:Y:S01]  /*0110*/  R2UR UR8, R16.reuse ;  /* 0x00000000100872ca */ /* 0x040fe200000e0000 */
[----:B-1----:R-:W-:Y:S01]  /*0120*/  IMAD.WIDE R2, R5, 0x18, R2 ;  /* 0x0000001805027825 */ /* 0x002fe200078e0202 */
[----:B------:R-:W-:Y:S02]  /*0130*/  R2UR UR9, R17 ;  /* 0x00000000110972ca */ /* 0x000fe400000e0000 */
[----:B------:R-:W-:-:S02]  /*0140*/  R2UR UR10, R16 ;  /* 0x00000000100a72ca */ /* 0x000fc400000e0000 */
[C---:B------:R-:W-:Y:S01]  /*0150*/  R2UR UR11, R17.reuse ;  /* 0x00000000110b72ca */ /* 0x040fe200000e0000 */
[----:B------:R0:W5:Y:S01]  /*0160*/  LDG.E R15, desc[UR4][R2.64+0xc] ;  /* 0x00000c04020f7981 */ /* 0x000162000c1e1900 */
[C---:B------:R-:W-:Y:S02]  /*0170*/  R2UR UR12, R16.reuse ;  /* 0x00000000100c72ca */ /* 0x040fe400000e0000 */
[C---:B------:R-:W-:Y:S01]  /*0180*/  R2UR UR13, R17.reuse ;  /* 0x00000000110d72ca */ /* 0x040fe200000e0000 */
[----:B------:R0:W5:Y:S01]  /*0190*/  LDG.E R13, desc[UR6][R2.64+0x10] ;  /* 0x00001006020d7981 */ /* 0x000162000c1e1900 */
[----:B------:R-:W-:Y:S02]  /*01a0*/  R2UR UR14, R16 ;  /* 0x00000000100e72ca */ /* 0x000fe400000e0000 */
[----:B------:R-:W-:Y:S01]  /*01b0*/  R2UR UR15, R17 ;  /* 0x00000000110f72ca */ /* 0x000fe200000e0000 */
[----:B------:R0:W5:Y:S01]  /*01c0*/  LDG.E R19, desc[UR8][R2.64+0x14] ;  /* 0x0000140802137981 */ /* 0x000162000c1e1900 */
[----:B------:R-:W-:-:S03]  /*01d0*/  IMAD.MOV.U32 R0, RZ, RZ, RZ ;  /* 0x000000ffff007224 */ /* 0x000fc600078e00ff */
[----:B------:R0:W5:Y:S04]  /*01e0*/  LDG.E R11, desc[UR10][R2.64] ;  /* 0x0000000a020b7981 */ /* 0x000168000c1e1900 */
[----:B------:R0:W5:Y:S04]  /*01f0*/  LDG.E R9, desc[UR12][R2.64+0x4] ;  /* 0x0000040c02097981 */ /* 0x000168000c1e1900 */
[----:B------:R0:W5:Y:S01]  /*0200*/  LDG.E R7, desc[UR14][R2.64+0x8] ;  /* 0x0000080e02077981 */ /* 0x000162000c1e1900 */
[----:B------:R-:W-:Y:S05]  /*0210*/  @!P0 BRA `(.L_x_5) ;  /* 0x0000000400fc8947 */ /* 0x000fea0003800000 */
[----:B------:R-:W-:Y:S01]  /*0220*/  LOP3.LUT R0, R21, 0x7ffffffe, RZ, 0xc0, !PT ;  /* 0x7ffffffe15007812 */ /* 0x000fe200078ec0ff */
[C---:B------:R-:W-:Y:S01]  /*0230*/  IMAD R4, R5.reuse, 0x7, RZ ;  /* 0x0000000705047824 */ /* 0x040fe200078e02ff */
[C---:B------:R-:W-:Y:S01]  /*0240*/  LOP3.LUT R23, R5.reuse, 0x1, RZ, 0xc0, !PT ;  /* 0x0000000105177812 */ /* 0x040fe200078ec0ff */
[C---:B------:R-:W-:Y:S02]  /*0250*/  IMAD R6, R5.reuse, 0x3, RZ ;  /* 0x0000000305067824 */ /* 0x040fe400078e02ff */
[----:B------:R-:W-:Y:S02]  /*0260*/  IMAD R8, R5, 0x5, RZ ;  /* 0x0000000505087824 */ /* 0x000fe400078e02ff */
[----:B------:R-:W-:Y:S02]  /*0270*/  IMAD.MOV R10, RZ, RZ, -R0 ;  /* 0x000000ffff0a7224 */ /* 0x000fe400078e0a00 */
[----:B------:R-:W-:Y:S02]  /*0280*/  IMAD.MOV.U32 R12, RZ, RZ, R4 ;  /* 0x000000ffff0c7224 */ /* 0x000fe400078e0004 */
[----:B------:R-:W-:-:S02]  /*0290*/  IMAD.MOV.U32 R14, RZ, RZ, R6 ;  /* 0x000000ffff0e7224 */ /* 0x000fc400078e0006 */
[----:B------:R-:W-:-:S07]  /*02a0*/  IMAD.MOV.U32 R18, RZ, RZ, R8 ;  /* 0x000000ffff127224 */ /* 0x000fce00078e0008 */
.L_x_12:
[----:B------:R-:W-:Y:S01]  /*02b0*/  ISETP.NE.AND P0, PT, R23, RZ, PT ;  /* 0x000000ff1700720c */ /* 0x000fe20003f05270 */
[----:B------:R-:W-:-:S12]  /*02c0*/  BSSY.RECONVERGENT B1, `(.L_x_6) ;  /* 0x0000027000017945 */ /* 0x000fd80003800200 */
[----:B-1----:R-:W-:Y:S05]  /*02d0*/  @!P0 BRA `(.L_x_7) ;  /* 0x00000000004c8947 */ /* 0x002fea0003800000 */
[----:B------:R-:W-:-:S04]  /*02e0*/  IMAD.HI R20, R18, 0x51eb851f, RZ ;  /* 0x51eb851f12147827 */ /* 0x000fc800078e02ff */
[----:B------:R-:W-:Y:S01]  /*02f0*/  IMAD.HI R22, R14, 0x51eb851f, RZ ;  /* 0x51eb851f0e167827 */ /* 0x000fe200078e02ff */
[----:B------:R-:W-:-:S03]  /*0300*/  SHF.R.U32.HI R21, RZ, 0x1f, R20 ;  /* 0x0000001fff157819 */ /* 0x000fc60000011614 */
[----:B------:R-:W-:Y:S01]  /*0310*/  IMAD.HI R24, R12, 0x51eb851f, RZ ;  /* 0x51eb851f0c187827 */ /* 0x000fe200078e02ff */
[----:B------:R-:W-:Y:S02]  /*0320*/  SHF.R.U32.HI R25, RZ, 0x1f, R22 ;  /* 0x0000001fff197819 */ /* 0x000fe40000011616 */
[----:B------:R-:W-:Y:S02]  /*0330*/  LEA.HI.SX32 R21, R20, R21, 0x1b ;  /* 0x0000001514157211 */ /* 0x000fe400078fdaff */
[----:B------:R-:W-:Y:S02]  /*0340*/  SHF.R.U32.HI R27, RZ, 0x1f, R24 ;  /* 0x0000001fff1b7819 */ /* 0x000fe40000011618 */
[----:B------:R-:W-:Y:S01]  /*0350*/  LEA.HI.SX32 R25, R22, R25, 0x1b ;  /* 0x0000001916197211 */ /* 0x000fe200078fdaff */
[----:B------:R-:W-:Y:S01]  /*0360*/  IMAD R21, R21, -0x64, R18 ;  /* 0xffffff9c15157824 */ /* 0x000fe200078e0212 */
[----:B------:R-:W-:-:S03]  /*0370*/  LEA.HI.SX32 R27, R24, R27, 0x1b ;  /* 0x0000001b181b7211 */ /* 0x000fc600078fdaff */
[----:B------:R-:W-:Y:S01]  /*0380*/  IMAD R25, R25, -0x64, R14 ;  /* 0xffffff9c19197824 */ /* 0x000fe200078e020e */
[----:B------:R-:W-:Y:S01]  /*0390*/  I2FP.F32.S32 R20, R21 ;  /* 0x0000001500147245 */ /* 0x000fe20000201400 */
[----:B------:R-:W-:-:S03]  /*03a0*/  IMAD R27, R27, -0x64, R12 ;  /* 0xffffff9c1b1b7824 */ /* 0x000fc600078e020c */
[----:B------:R-:W-:Y:S01]  /*03b0*/  I2FP.F32.S32 R22, R25 ;  /* 0x0000001900167245 */ /* 0x000fe20000201400 */
[----:B-----5:R-:W-:Y:S01]  /*03c0*/  FADD R20, R20, R15 ;  /* 0x0000000f14147221 */ /* 0x020fe20000000000 */
[----:B------:R-:W-:-:S03]  /*03d0*/  I2FP.F32.S32 R24, R27 ;  /* 0x0000001b00187245 */ /* 0x000fc60000201400 */
[----:B------:R-:W-:Y:S02]  /*03e0*/  FADD R22, R22, R13 ;  /* 0x0000000d16167221 */ /* 0x000fe40000000000 */
[----:B------:R-:W-:Y:S01]  /*03f0*/  FADD R24, R24, R19 ;  /* 0x0000001318187221 */ /* 0x000fe20000000000 */
[----:B------:R-:W-:Y:S06]  /*0400*/  BRA `(.L_x_8) ;  /* 0x0000000000487947 */ /* 0x000fec0003800000 */
.L_x_7:
        /* <DEDUP_REMOVED lines=14> */
[----:B-----5:R-:W-:Y:S01]  /*04f0*/  FADD R20, -R20, R15 ;  /* 0x0000000f14147221 */ /* 0x020fe20000000100 */
[----:B------:R-:W-:-:S03]  /*0500*/  I2FP.F32.S32 R24, R27 ;  /* 0x0000001b00187245 */ /* 0x000fc60000201400 */
[----:B------:R-:W-:Y:S02]  /*0510*/  FADD R22, -R22, R13 ;  /* 0x0000000d16167221 */ /* 0x000fe40000000100 */
[----:B------:R-:W-:-:S07]  /*0520*/  FADD R24, -R24, R19 ;  /* 0x0000001318187221 */ /* 0x000fce0000000100 */
.L_x_8:
[----:B------:R-:W-:Y:S05]  /*0530*/  BSYNC.RECONVERGENT B1 ;  /* 0x0000000000017941 */ /* 0x000fea0003800200 */
.L_x_6:
[----:B------:R-:W-:Y:S01]  /*0540*/  ISETP.NE.AND P0, PT, R23, RZ, PT ;  /* 0x000000ff1700720c */ /* 0x000fe20003f05270 */
[----:B------:R-:W-:-:S12]  /*0550*/  BSSY.RECONVERGENT B1, `(.L_x_9) ;  /* 0x0000039000017945 */ /* 0x000fd80003800200 */
[----:B------:R-:W-:Y:S05]  /*0560*/  @P0 BRA `(.L_x_10) ;  /* 0x0000000000700947 */ /* 0x000fea0003800000 */
[----:B------:R-:W-:Y:S01]  /*0570*/  VIADD R13, R8, 0x5 ;  /* 0x00000005080d7836 */ /* 0x000fe20000000000 */
[----:B------:R-:W-:Y:S01]  /*0580*/  R2UR UR4, R16 ;  /* 0x00000000100472ca */ /* 0x000fe200000e0000 */
[----:B------:R-:W-:Y:S01]  /*0590*/  VIADD R19, R6, 0x3 ;  /* 0x0000000306137836 */ /* 0x000fe20000000000 */
[----:B------:R-:W-:Y:S01]  /*05a0*/  R2UR UR5, R17 ;  /* 0x00000000110572ca */ /* 0x000fe200000e0000 */
[----:B------:R-:W-:Y:S01]  /*05b0*/  IMAD.HI R15, R13, 0x51eb851f, RZ ;  /* 0x51eb851f0d0f7827 */ /* 0x000fe200078e02ff */
[----:B------:R-:W-:Y:S02]  /*05c0*/  R2UR UR6, R16 ;  /* 0x00000000100672ca */ /* 0x000fe400000e0000 */
[----:B------:R-:W-:Y:S01]  /*05d0*/  R2UR UR7, R17 ;  /* 0x00000000110772ca */ /* 0x000fe200000e0000 */
[----:B------:R-:W-:Y:S01]  /*05e0*/  IMAD.HI R21, R19, 0x51eb851f, RZ ;  /* 0x51eb851f13157827 */ /* 0x000fe200078e02ff */
[----:B------:R-:W-:-:S04]  /*05f0*/  SHF.R.U32.HI R26, RZ, 0x1f, R15 ;  /* 0x0000001fff1a7819 */ /* 0x000fc8000001160f */
[----:B------:R-:W-:Y:S02]  /*0600*/  SHF.R.U32.HI R28, RZ, 0x1f, R21 ;  /* 0x0000001fff1c7819 */ /* 0x000fe40000011615 */
[----:B------:R-:W-:Y:S02]  /*0610*/  LEA.HI.SX32 R26, R15, R26, 0x1b ;  /* 0x0000001a0f1a7211 */ /* 0x000fe400078fdaff */
[----:B------:R-:W-:-:S03]  /*0620*/  LEA.HI.SX32 R28, R21, R28, 0x1b ;  /* 0x0000001c151c7211 */ /* 0x000fc600078fdaff */
[----:B------:R-:W-:Y:S02]  /*0630*/  IMAD R26, R26, -0x64, R13 ;  /* 0xffffff9c1a1a7824 */ /* 0x000fe400078e020d */
[----:B------:R-:W-:Y:S02]  /*0640*/  IMAD R28, R28, -0x64, R19 ;  /* 0xffffff9c1c1c7824 */ /* 0x000fe400078e0213 */
[----:B------:R-:W-:Y:S01]  /*0650*/  VIADD R19, R4, 0x7 ;  /* 0x0000000704137836 */ /* 0x000fe20000000000 */
[----:B------:R-:W-:Y:S02]  /*0660*/  I2FP.F32.S32 R15, R26 ;  /* 0x0000001a000f7245 */ /* 0x000fe40000201400 */
[----:B------:R-:W-:Y:S01]  /*0670*/  I2FP.F32.S32 R13, R28 ;  /* 0x0000001c000d7245 */ /* 0x000fe20000201400 */
[----:B------:R-:W-:-:S04]  /*0680*/  IMAD.HI R21, R19, 0x51eb851f, RZ ;  /* 0x51eb851f13157827 */ /* 0x000fc800078e02ff */
[----:B------:R-:W-:Y:S01]  /*0690*/  FADD R15, R15, R20 ;  /* 0x000000140f0f7221 */ /* 0x000fe20000000000 */
[----:B------:R-:W-:Y:S01]  /*06a0*/  FADD R13, R13, R22 ;  /* 0x000000160d0d7221 */ /* 0x000fe20000000000 */
[----:B------:R-:W-:-:S03]  /*06b0*/  SHF.R.U32.HI R26, RZ, 0x1f, R21 ;  /* 0x0000001fff1a7819 */ /* 0x000fc60000011615 */
[----:B------:R1:W-:Y:S01]  /*06c0*/  STG.E desc[UR4][R2.64+0xc], R15 ;  /* 0x00000c0f02007986 */ /* 0x0003e2000c101904 */
[----:B------:R-:W-:-:S03]  /*06d0*/  LEA.HI.SX32 R26, R21, R26, 0x1b ;  /* 0x0000001a151a7211 */ /* 0x000fc600078fdaff */
[----:B------:R1:W-:Y:S02]  /*06e0*/  STG.E desc[UR6][R2.64+0x10], R13 ;  /* 0x0000100d02007986 */ /* 0x0003e4000c101906 */
[----:B------:R-:W-:-:S05]  /*06f0*/  IMAD R26, R26, -0x64, R19 ;  /* 0xffffff9c1a1a7824 */ /* 0x000fca00078e0213 */
[----:B------:R-:W-:-:S05]  /*0700*/  I2FP.F32.S32 R19, R26 ;  /* 0x0000001a00137245 */ /* 0x000fca0000201400 */
[----:B------:R-:W-:Y:S01]  /*0710*/  FADD R19, R19, R24 ;  /* 0x0000001813137221 */ /* 0x000fe20000000000 */
[----:B-1----:R-:W-:Y:S06]  /*0720*/  BRA `(.L_x_11) ;  /* 0x00000000006c7947 */ /* 0x002fec0003800000 */
.L_x_10:
        /* <DEDUP_REMOVED lines=18> */
[----:B------:R-:W-:Y:S01]  /*0850*/  FADD R15, -R15, R20 ;  /* 0x000000140f0f7221 */ /* 0x000fe20000000100 */
[----:B------:R-:W-:Y:S01]  /*0860*/  FADD R13, -R13, R22 ;  /* 0x000000160d0d7221 */ /* 0x000fe20000000100 */
[----:B------:R-:W-:-:S03]  /*0870*/  SHF.R.U32.HI R26, RZ, 0x1f, R21 ;  /* 0x0000001fff1a7819 */ /* 0x000fc60000011615 */
[----:B------:R1:W-:Y:S01]  /*0880*/  STG.E desc[UR4][R2.64+0xc], R15 ;  /* 0x00000c0f02007986 */ /* 0x0003e2000c101904 */
[----:B------:R-:W-:-:S03]  /*0890*/  LEA.HI.SX32 R26, R21, R26, 0x1b ;  /* 0x0000001a151a7211 */ /* 0x000fc600078fdaff */
[----:B------:R1:W-:Y:S02]  /*08a0*/  STG.E desc[UR6][R2.64+0x10], R13 ;  /* 0x0000100d02007986 */ /* 0x0003e4000c101906 */
[----:B------:R-:W-:-:S05]  /*08b0*/  IMAD R26, R26, -0x64, R19 ;  /* 0xffffff9c1a1a7824 */ /* 0x000fca00078e0213 */
[----:B------:R-:W-:-:S05]  /*08c0*/  I2FP.F32.S32 R19, R26 ;  /* 0x0000001a00137245 */ /* 0x000fca0000201400 */
[----:B-1----:R-:W-:-:S07]  /*08d0*/  FADD R19, -R19, R24 ;  /* 0x0000001813137221 */ /* 0x002fce0000000100 */
.L_x_11:
[----:B------:R-:W-:Y:S05]  /*08e0*/  BSYNC.RECONVERGENT B1 ;  /* 0x0000000000017941 */ /* 0x000fea0003800200 */
.L_x_9:
[----:B------:R-:W-:Y:S01]  /*08f0*/  VIADD R10, R10, 0x2 ;  /* 0x000000020a0a7836 */ /* 0x000fe20000000000 */
[----:B------:R-:W-:Y:S01]  /*0900*/  R2UR UR4, R16 ;  /* 0x00000000100472ca */ /* 0x000fe200000e0000 */
[----:B------:R-:W-:Y:S01]  /*0910*/  FADD R20, R20, R11 ;  /* 0x0000000b14147221 */ /* 0x000fe20000000000 */
[----:B------:R-:W-:Y:S01]  /*0920*/  R2UR UR5, R17 ;  /* 0x00000000110572ca */ /* 0x000fe200000e0000 */
[----:B------:R-:W-:Y:S01]  /*0930*/  FADD R22, R22, R9 ;  /* 0x0000000916167221 */ /* 0x000fe20000000000 */
[----:B------:R-:W-:Y:S01]  /*0940*/  ISETP.NE.AND P0, PT, R10, RZ, PT ;  /* 0x000000ff0a00720c */ /* 0x000fe20003f05270 */
[----:B------:R-:W-:Y:S01]  /*0950*/  FADD R24, R24, R7 ;  /* 0x0000000718187221 */ /* 0x000fe20000000000 */
[----:B------:R-:W-:Y:S02]  /*0960*/  VIADD R4, R4, 0xe ;  /* 0x0000000e04047836 */ /* 0x000fe40000000000 */
[----:B------:R-:W-:Y:S01]  /*0970*/  FADD R11, R15, R20 ;  /* 0x000000140f0b7221 */ /* 0x000fe20000000000 */
[----:B------:R-:W-:-:S02]  /*0980*/  VIADD R6, R6, 0x6 ;  /* 0x0000000606067836 */ /* 0x000fc40000000000 */
[----:B------:R-:W-:Y:S01]  /*0990*/  FADD R9, R13, R22 ;  /* 0x000000160d097221 */ /* 0x000fe20000000000 */
[----:B------:R-:W-:Y:S02]  /*09a0*/  VIADD R8, R8, 0xa ;  /* 0x0000000a08087836 */ /* 0x000fe40000000000 */
[----:B------:R-:W-:Y:S01]  /*09b0*/  FADD R7, R19, R24 ;  /* 0x0000001813077221 */ /* 0x000fe20000000000 */
[----:B------:R-:W-:Y:S02]  /*09c0*/  VIADD R12, R12, 0xe ;  /* 0x0000000e0c0c7836 */ /* 0x000fe40000000000 */
[----:B------:R-:W-:Y:S01]  /*09d0*/  VIADD R14, R14, 0x6 ;  /* 0x000000060e0e7836 */ /* 0x000fe20000000000 */
[----:B------:R1:W-:Y:S01]  /*09e0*/  STG.E desc[UR4][R2.64+0x14], R19 ;  /* 0x0000141302007986 */ /* 0x0003e2000c101904 */
[----:B------:R-:W-:Y:S01]  /*09f0*/  VIADD R18, R18, 0xa ;  /* 0x0000000a12127836 */ /* 0x000fe20000000000 */
[----:B------:R-:W-:Y:S06]  /*0a00*/  @P0 BRA `(.L_x_12) ;  /* 0xfffffff800280947 */ /* 0x000fec000383ffff */
.L_x_5:
[----:B------:R-:W2:Y:S02]  /*0a10*/  LDCU UR4, c[0x0][0x38c] ;  /* 0x00007180ff0477ac */ /* 0x000ea40008000800 */
[----:B--2---:R-:W-:-:S04]  /*0a20*/  ULOP3.LUT UR4, UR4, 0x1, URZ, 0xc0, !UPT ;  /* 0x0000000104047892 */ /* 0x004fc8000f8ec0ff */
[----:B------:R-:W-:-:S09]  /*0a30*/  UISETP.NE.U32.AND UP0, UPT, UR4, 0x1, UPT ;  /* 0x000000010400788c */ /* 0x000fd2000bf05070 */
[----:B------:R-:W-:Y:S05]  /*0a40*/  BRA.U UP0, `(.L_x_13) ;  /* 0x00000005000c7547 */ /* 0x000fea000b800000 */
[----:B------:R-:W-:Y:S01]  /*0a50*/  IMAD.IADD R0, R5, 0x1, R0 ;  /* 0x0000000105007824 */ /* 0x000fe200078e0200 */
[----:B------:R-:W-:Y:S04]  /*0a60*/  BSSY.RECONVERGENT B1, `(.L_x_14) ;  /* 0x000003b000017945 */ /* 0x000fe80003800200 */
[----:B------:R-:W-:-:S04]  /*0a70*/  LOP3.LUT R4, R0, 0x1, RZ, 0xc0, !PT ;  /* 0x0000000100047812 */ /* 0x000fc800078ec0ff */
[----:B------:R-:W-:-:S13]  /*0a80*/  ISETP.NE.U32.AND P0, PT, R4, 0x1, PT ;  /* 0x000000010400780c */ /* 0x000fda0003f05070 */
[----:B------:R-:W-:Y:S05]  /*0a90*/  @P0 BRA `(.L_x_15) ;  /* 0x0000000000700947 */ /* 0x000fea0003800000 */
[----:B------:R-:W-:Y:S01]  /*0aa0*/  IMAD R4, R0, 0x5, RZ ;  /* 0x0000000500047824 */ /* 0x000fe200078e02ff */
[----:B------:R-:W-:Y:S01]  /*0ab0*/  R2UR UR4, R16 ;  /* 0x00000000100472ca */ /* 0x000fe200000e0000 */
[----:B------:R-:W-:Y:S01]  /*0ac0*/  IMAD R8, R0, 0x3, RZ ;  /* 0x0000000300087824 */ /* 0x000fe200078e02ff */
[C---:B------:R-:W-:Y:S01]  /*0ad0*/  R2UR UR5, R17.reuse ;  /* 0x00000000110572ca */ /* 0x040fe200000e0000 */
[----:B------:R-:W-:Y:S01]  /*0ae0*/  IMAD.HI R5, R4, 0x51eb851f, RZ ;  /* 0x51eb851f04057827 */ /* 0x000fe200078e02ff */
[----:B------:R-:W-:Y:S02]  /*0af0*/  R2UR UR6, R16 ;  /* 0x00000000100672ca */ /* 0x000fe400000e0000 */
[----:B------:R-:W-:Y:S01]  /*0b00*/  R2UR UR7, R17 ;  /* 0x00000000110772ca */ /* 0x000fe200000e0000 */
[----:B------:R-:W-:Y:S01]  /*0b10*/  IMAD.HI R10, R8, 0x51eb851f, RZ ;  /* 0x51eb851f080a7827 */ /* 0x000fe200078e02ff */
[----:B------:R-:W-:-:S04]  /*0b20*/  SHF.R.U32.HI R6, RZ, 0x1f, R5 ;  /* 0x0000001fff067819 */ /* 0x000fc80000011605 */
[----:B------:R-:W-:Y:S02]  /*0b30*/  SHF.R.U32.HI R21, RZ, 0x1f, R10 ;  /* 0x0000001fff157819 */ /* 0x000fe4000001160a */
[----:B------:R-:W-:Y:S01]  /*0b40*/  LEA.HI.SX32 R5, R5, R6, 0x1b ;  /* 0x0000000605057211 */ /* 0x000fe200078fdaff */
[----:B------:R-:W-:Y:S01]  /*0b50*/  IMAD R6, R0, 0x7, RZ ;  /* 0x0000000700067824 */ /* 0x000fe200078e02ff */
[----:B------:R-:W-:-:S03]  /*0b60*/  LEA.HI.SX32 R21, R10, R21, 0x1b ;  /* 0x000000150a157211 */ /* 0x000fc600078fdaff */
[----:B------:R-:W-:Y:S02]  /*0b70*/  IMAD R5, R5, -0x64, R4 ;  /* 0xffffff9c05057824 */ /* 0x000fe400078e0204 */
[----:B------:R-:W-:-:S03]  /*0b80*/  IMAD R21, R21, -0x64, R8 ;  /* 0xffffff9c15157824 */ /* 0x000fc600078e0208 */
[----:B------:R-:W-:Y:S01]  /*0b90*/  I2FP.F32.S32 R0, R5 ;  /* 0x0000000500007245 */ /* 0x000fe20000201400 */
[----:B------:R-:W-:Y:S01]  /*0ba0*/  IMAD.HI R5, R6, 0x51eb851f, RZ ;  /* 0x51eb851f06057827 */ /* 0x000fe200078e02ff */
[----:B------:R-:W-:-:S03]  /*0bb0*/  I2FP.F32.S32 R4, R21 ;  /* 0x0000001500047245 */ /* 0x000fc60000201400 */
[----:B-----5:R-:W-:Y:S01]  /*0bc0*/  FADD R15, R0, R15 ;  /* 0x0000000f000f7221 */ /* 0x020fe20000000000 */
[----:B------:R-:W-:Y:S01]  /*0bd0*/  SHF.R.U32.HI R0, RZ, 0x1f, R5 ;  /* 0x0000001fff007819 */ /* 0x000fe20000011605 */
[----:B------:R-:W-:-:S03]  /*0be0*/  FADD R13, R4, R13 ;  /* 0x0000000d040d7221 */ /* 0x000fc60000000000 */
[----:B------:R2:W-:Y:S01]  /*0bf0*/  STG.E desc[UR4][R2.64+0xc], R15 ;  /* 0x00000c0f02007986 */ /* 0x0005e2000c101904 */
[----:B------:R-:W-:-:S03]  /*0c00*/  LEA.HI.SX32 R5, R5, R0, 0x1b ;  /* 0x0000000005057211 */ /* 0x000fc600078fdaff */
[----:B------:R2:W-:Y:S02]  /*0c10*/  STG.E desc[UR6][R2.64+0x10], R13 ;  /* 0x0000100d02007986 */ /* 0x0005e4000c101906 */
[----:B------:R-:W-:-:S05]  /*0c20*/  IMAD R5, R5, -0x64, R6 ;  /* 0xffffff9c05057824 */ /* 0x000fca00078e0206 */
[----:B------:R-:W-:-:S05]  /*0c30*/  I2FP.F32.S32 R0, R5 ;  /* 0x0000000500007245 */ /* 0x000fca0000201400 */
[----:B-1----:R-:W-:Y:S01]  /*0c40*/  FADD R19, R0, R19 ;  /* 0x0000001300137221 */ /* 0x002fe20000000000 */
[----:B--2---:R-:W-:Y:S06]  /*0c50*/  BRA `(.L_x_16) ;  /* 0x00000000006c7947 */ /* 0x004fec0003800000 */
.L_x_15:
        /* <DEDUP_REMOVED lines=18> */
[----:B-----5:R-:W-:Y:S01]  /*0d80*/  FADD R15, -R0, R15 ;  /* 0x0000000f000f7221 */ /* 0x020fe20000000100 */
[----:B------:R-:W-:Y:S01]  /*0d90*/  SHF.R.U32.HI R0, RZ, 0x1f, R5 ;  /* 0x0000001fff007819 */ /* 0x000fe20000011605 */
[----:B------:R-:W-:-:S03]  /*0da0*/  FADD R13, -R4, R13 ;  /* 0x0000000d040d7221 */ /* 0x000fc60000000100 */
[----:B------:R2:W-:Y:S01]  /*0db0*/  STG.E desc[UR4][R2.64+0xc], R15 ;  /* 0x00000c0f02007986 */ /* 0x0005e2000c101904 */
[----:B------:R-:W-:-:S03]  /*0dc0*/  LEA.HI.SX32 R5, R5, R0, 0x1b ;  /* 0x0000000005057211 */ /* 0x000fc600078fdaff */
[----:B------:R2:W-:Y:S02]  /*0dd0*/  STG.E desc[UR6][R2.64+0x10], R13 ;  /* 0x0000100d02007986 */ /* 0x0005e4000c101906 */
[----:B------:R-:W-:-:S05]  /*0de0*/  IMAD R5, R5, -0x64, R6 ;  /* 0xffffff9c05057824 */ /* 0x000fca00078e0206 */
[----:B------:R-:W-:-:S05]  /*0df0*/  I2FP.F32.S32 R0, R5 ;  /* 0x0000000500007245 */ /* 0x000fca0000201400 */
[----:B-12---:R-:W-:-:S07]  /*0e00*/  FADD R19, -R0, R19 ;  /* 0x0000001300137221 */ /* 0x006fce0000000100 */
.L_x_16:
[----:B------:R-:W-:Y:S05]  /*0e10*/  BSYNC.RECONVERGENT B1 ;  /* 0x0000000000017941 */ /* 0x000fea0003800200 */
.L_x_14:
[----:B------:R-:W-:Y:S01]  /*0e20*/  R2UR UR4, R16 ;  /* 0x00000000100472ca */ /* 0x000fe200000e0000 */
[----:B------:R-:W-:Y:S01]  /*0e30*/  FADD R11, R11, R15 ;  /* 0x0000000f0b0b7221 */ /* 0x000fe20000000000 */
[----:B------:R-:W-:Y:S01]  /*0e40*/  R2UR UR5, R17 ;  /* 0x00000000110572ca */ /* 0x000fe200000e0000 */
[----:B------:R-:W-:Y:S01]  /*0e50*/  FADD R9, R9, R13 ;  /* 0x0000000d09097221 */ /* 0x000fe20000000000 */
[----:B------:R-:W-:-:S11]  /*0e60*/  FADD R7, R7, R19 ;  /* 0x0000001307077221 */ /* 0x000fd60000000000 */
[----:B------:R2:W-:Y:S02]  /*0e70*/  STG.E desc[UR4][R2.64+0x14], R19 ;  /* 0x0000141302007986 */ /* 0x0005e4000c101904 */
.L_x_13:
[C---:B------:R-:W-:Y:S02]  /*0e80*/  R2UR UR4, R16.reuse ;  /* 0x00000000100472ca */ /* 0x040fe400000e0000 */
[C---:B------:R-:W-:Y:S02]  /*0e90*/  R2UR UR5, R17.reuse ;  /* 0x00000000110572ca */ /* 0x040fe400000e0000 */
[C---:B------:R-:W-:Y:S02]  /*0ea0*/  R2UR UR6, R16.reuse ;  /* 0x00000000100672ca */ /* 0x040fe400000e0000 */
[C---:B------:R-:W-:Y:S02]  /*0eb0*/  R2UR UR7, R17.reuse ;  /* 0x00000000110772ca */ /* 0x040fe400000e0000 */
[----:B------:R-:W-:Y:S02]  /*0ec0*/  R2UR UR8, R16 ;  /* 0x00000000100872ca */ /* 0x000fe400000e0000 */
[----:B------:R-:W-:-:S05]  /*0ed0*/  R2UR UR9, R17 ;  /* 0x00000000110972ca */ /* 0x000fca00000e0000 */
[----:B-----5:R3:W-:Y:S04]  /*0ee0*/  STG.E desc[UR4][R2.64], R11 ;  /* 0x0000000b02007986 */ /* 0x0207e8000c101904 */
[----:B------:R3:W-:Y:S04]  /*0ef0*/  STG.E desc[UR6][R2.64+0x4], R9 ;  /* 0x0000040902007986 */ /* 0x0007e8000c101906 */
[----:B------:R3:W-:Y:S02]  /*0f00*/  STG.E desc[UR8][R2.64+0x8], R7 ;  /* 0x0000080702007986 */ /* 0x0007e4000c101908 */
.L_x_4:
[----:B------:R-:W-:Y:S05]  /*0f10*/  BSYNC.RECONVERGENT B0 ;  /* 0x0000000000007941 */ /* 0x000fea0003800200 */
.L_x_3:
[----:B------:R-:W-:Y:S06]  /*0f20*/  BAR.SYNC.DEFER_BLOCKING 0x0 ;  /* 0x0000000000007b1d */ /* 0x000fec0000010000 */
[----:B------:R-:W-:Y:S05]  /*0f30*/  EXIT ;  /* 0x000000000000794d */ /* 0x000fea0003800000 */
.L_x_17:
        /* <DEDUP_REMOVED lines=12> */
.L_x_19:


//--------------------- .nv.global.init           --------------------------
	.section	.nv.global.init,"aw",@progbits
	.align	4
.nv.global.init:
	.type		mrg32k3aM1SubSeq,@object
	.size		mrg32k3aM1SubSeq,(mrg32k3aM2SubSeq - mrg32k3aM1SubSeq)
mrg32k3aM1SubSeq:
        /*0000*/ 	.byte	0x0b, 0xcc, 0xee, 0x04, 0x73, 0x29, 0x8b, 0x6f, 0xf6, 0x53, 0x03, 0xf6, 0x23, 0xf6, 0xea, 0xda
        /* <DEDUP_REMOVED lines=125> */
	.type		mrg32k3aM2SubSeq,@object
	.size		mrg32k3aM2SubSeq,(mrg32k3aM1 - mrg32k3aM2SubSeq)
mrg32k3aM2SubSeq:
        /* <DEDUP_REMOVED lines=126> */
	.type		mrg32k3aM1,@object
	.size		mrg32k3aM1,(mrg32k3aM1Seq - mrg32k3aM1)
mrg32k3aM1:
        /* <DEDUP_REMOVED lines=144> */
	.type		mrg32k3aM1Seq,@object
	.size		mrg32k3aM1Seq,(mrg32k3aM2 - mrg32k3aM1Seq)
mrg32k3aM1Seq:
        /* <DEDUP_REMOVED lines=144> */
	.type		mrg32k3aM2,@object
	.size		mrg32k3aM2,(mrg32k3aM2Seq - mrg32k3aM2)
mrg32k3aM2:
        /* <DEDUP_REMOVED lines=144> */
	.type		mrg32k3aM2Seq,@object
	.size		mrg32k3aM2Seq,(precalc_xorwow_matrix - mrg32k3aM2Seq)
mrg32k3aM2Seq:
        /* <DEDUP_REMOVED lines=144> */
	.type		precalc_xorwow_matrix,@object
	.size		precalc_xorwow_matrix,(precalc_xorwow_offset_matrix - precalc_xorwow_matrix)
precalc_xorwow_matrix:
        /* <DEDUP_REMOVED lines=6400> */
	.type		precalc_xorwow_offset_matrix,@object
	.size		precalc_xorwow_offset_matrix,(.L_1 - precalc_xorwow_offset_matrix)
precalc_xorwow_offset_matrix:
        /* <DEDUP_REMOVED lines=6400> */
.L_1:


//--------------------- .nv.shared.reserved.0     --------------------------
	.section	.nv.shared.reserved.0,"aw",@nobits
	.weak		__nv_reservedSMEM_offset_0_alias
	.size		__nv_reservedSMEM_offset_0_alias, 0, 64
	.other		__nv_reservedSMEM_offset_0_alias,@"STO_CUDA_RESERVED_SHARED STV_DEFAULT"
__nv_reservedSMEM_offset_0_alias:
	.zero		0
	.zero		64


//--------------------- .nv.constant0._Z29particle_kernel_per_iterationP8Particlei --------------------------
	.section	.nv.constant0._Z29particle_kernel_per_iterationP8Particlei,"a",@progbits
	.sectionflags	@""
	.align	4
.nv.constant0._Z29particle_kernel_per_iterationP8Particlei:
	.zero		908


//--------------------- .nv.constant0._Z15particle_kernelP8Particleii --------------------------
	.section	.nv.constant0._Z15particle_kernelP8Particleii,"a",@progbits
	.sectionflags	@""
	.align	4
.nv.constant0._Z15particle_kernelP8Particleii:
	.zero		912


//--------------------- SYMBOLS --------------------------

	.type		.nv.reservedSmem.offset0,@object
	.size		.nv.reservedSmem.offset0,0x4
